	.headerflags	@"EF_CUDA_TEXMODE_UNIFIED EF_CUDA_64BIT_ADDRESS EF_CUDA_ACCELERATORS EF_CUDA_SM90 EF_CUDA_VIRTUAL_SM(EF_CUDA_SM90)"
	.elftype	@"ET_EXEC"


//--------------------- .nv.info                  --------------------------
	.section	.nv.info,"",@"SHT_CUDA_INFO"
	.align	4


	//----- nvinfo : EIATTR_REGCOUNT
	.align		4
        /*0000*/ 	.byte	0x04, 0x2f
        /*0002*/ 	.short	(.L_1 - .L_0)
	.align		4
.L_0:
        /*0004*/ 	.word	index@(triton_poi_fused_clone_4)
        /*0008*/ 	.word	0x0000000f


	//----- nvinfo : EIATTR_MIN_STACK_SIZE
	.align		4
.L_1:
        /*000c*/ 	.byte	0x04, 0x12
        /*000e*/ 	.short	(.L_3 - .L_2)
	.align		4
.L_2:
        /*0010*/ 	.word	index@(triton_poi_fused_clone_4)
        /*0014*/ 	.word	0x00000000


	//----- nvinfo : EIATTR_FRAME_SIZE
	.align		4
.L_3:
        /*0018*/ 	.byte	0x04, 0x11
        /*001a*/ 	.short	(.L_5 - .L_4)
	.align		4
.L_4:
        /*001c*/ 	.word	index@(triton_poi_fused_clone_4)
        /*0020*/ 	.word	0x00000000


	//----- nvinfo : EIATTR_MIN_STACK_SIZE
	.align		4
.L_5:
        /*0024*/ 	.byte	0x04, 0x12
        /*0026*/ 	.short	(.L_7 - .L_6)
	.align		4
.L_6:
        /*0028*/ 	.word	index@(triton_poi_fused_clone_4)
        /*002c*/ 	.word	0x00000000
.L_7:


//--------------------- .nv.info.triton_poi_fused_clone_4 --------------------------
	.section	.nv.info.triton_poi_fused_clone_4,"",@"SHT_CUDA_INFO"
	.sectionflags	@""
	.align	4


	//----- nvinfo : EIATTR_CUDA_API_VERSION
	.align		4
        /*0000*/ 	.byte	0x04, 0x37
        /*0002*/ 	.short	(.L_9 - .L_8)
.L_8:
        /*0004*/ 	.word	0x0000007c


	//----- nvinfo : EIATTR_KPARAM_INFO
	.align		4
.L_9:
        /*0008*/ 	.byte	0x04, 0x17
        /*000a*/ 	.short	(.L_11 - .L_10)
.L_10:
        /*000c*/ 	.word	0x00000000
        /*0010*/ 	.short	0x0002
        /*0012*/ 	.short	0x0010
        /*0014*/ 	.byte	0x00, 0xf0, 0x11, 0x00


	//----- nvinfo : EIATTR_KPARAM_INFO
	.align		4
.L_11:
        /*0018*/ 	.byte	0x04, 0x17
        /*001a*/ 	.short	(.L_13 - .L_12)
.L_12:
        /*001c*/ 	.word	0x00000000
        /*0020*/ 	.short	0x0001
        /*0022*/ 	.short	0x0008
        /*0024*/ 	.byte	0x00, 0xf4, 0x21, 0x00


	//----- nvinfo : EIATTR_KPARAM_INFO
	.align		4
.L_13:
        /*0028*/ 	.byte	0x04, 0x17
        /*002a*/ 	.short	(.L_15 - .L_14)
.L_14:
        /*002c*/ 	.word	0x00000000
        /*0030*/ 	.short	0x0000
        /*0032*/ 	.short	0x0000
        /*0034*/ 	.byte	0x00, 0xf4, 0x21, 0x00


	//----- nvinfo : EIATTR_SPARSE_MMA_MASK
	.align		4
.L_15:
        /*0038*/ 	.byte	0x03, 0x50
        /*003a*/ 	.short	0x0000


	//----- nvinfo : EIATTR_MAXREG_COUNT
	.align		4
        /*003c*/ 	.byte	0x03, 0x1b
        /*003e*/ 	.short	0x00ff


	//----- nvinfo : EIATTR_EXIT_INSTR_OFFSETS
	.align		4
        /*0040*/ 	.byte	0x04, 0x1c
        /*0042*/ 	.short	(.L_17 - .L_16)


	//   ....[0]....
.L_16:
        /*0044*/ 	.word	0x00000220


	//   ....[1]....
        /*0048*/ 	.word	0x00000240


	//----- nvinfo : EIATTR_REQNTID
	.align		4
.L_17:
        /*004c*/ 	.byte	0x04, 0x10
        /*004e*/ 	.short	(.L_19 - .L_18)
.L_18:
        /*0050*/ 	.word	0x00000080
        /*0054*/ 	.word	0x00000001
        /*0058*/ 	.word	0x00000001


	//----- nvinfo : EIATTR_CRS_STACK_SIZE
	.align		4
.L_19:
        /*005c*/ 	.byte	0x04, 0x1e
        /*005e*/ 	.short	(.L_21 - .L_20)
.L_20:
        /*0060*/ 	.word	0x00000000


	//----- nvinfo : EIATTR_CBANK_PARAM_SIZE
	.align		4
.L_21:
        /*0064*/ 	.byte	0x03, 0x19
        /*0066*/ 	.short	0x0014


	//----- nvinfo : EIATTR_PARAM_CBANK
	.align		4
        /*0068*/ 	.byte	0x04, 0x0a
        /*006a*/ 	.short	(.L_23 - .L_22)
	.align		4
.L_22:
        /*006c*/ 	.word	index@(.nv.constant0.triton_poi_fused_clone_4)
        /*0070*/ 	.short	0x0210
        /*0072*/ 	.short	0x0014


	//----- nvinfo : EIATTR_SW_WAR
	.align		4
.L_23:
        /*0074*/ 	.byte	0x04, 0x36
        /*0076*/ 	.short	(.L_25 - .L_24)
.L_24:
        /*0078*/ 	.word	0x00000008
.L_25:


//--------------------- .nv.callgraph             --------------------------
	.section	.nv.callgraph,"",@"SHT_CUDA_CALLGRAPH"
	.align	4
	.sectionentsize	8
	.align		4
        /*0000*/ 	.word	0x00000000
	.align		4
        /*0004*/ 	.word	0xffffffff
	.align		4
        /*0008*/ 	.word	0x00000000
	.align		4
        /*000c*/ 	.word	0xfffffffe
	.align		4
        /*0010*/ 	.word	0x00000000
	.align		4
        /*0014*/ 	.word	0xfffffffd
	.align		4
        /*0018*/ 	.word	0x00000000
	.align		4
        /*001c*/ 	.word	0xfffffffc


//--------------------- .text.triton_poi_fused_clone_4 --------------------------
	.section	.text.triton_poi_fused_clone_4,"ax",@progbits
	.align	128
        .global         triton_poi_fused_clone_4
        .type           triton_poi_fused_clone_4,@function
        .size           triton_poi_fused_clone_4,(.L_x_3 - triton_poi_fused_clone_4)
        .other          triton_poi_fused_clone_4,@"STO_CUDA_ENTRY STV_DEFAULT"
triton_poi_fused_clone_4:
.text.triton_poi_fused_clone_4:
[----:B------:R-:W0:Y:S02]  /*0000*/  LDC R1, c[0x0][0x28] ;  /* 0x00000a00ff017b82 */ /* 0x000e240000000800 */
[----:B------:R-:W1:Y:S01]  /*0010*/  S2R R0, SR_TID.X ;  /* 0x0000000000007919 */ /* 0x000e620000002100 */
[----:B------:R-:W2:Y:S01]  /*0020*/  LDC.64 R4, c[0x0][0x218] ;  /* 0x00008600ff047b82 */ /* 0x000ea20000000a00 */
[----:B------:R-:W-:Y:S01]  /*0030*/  ULDC.64 UR4, c[0x0][0x208] ;  /* 0x0000820000047ab9 */ /* 0x000fe20000000a00 */
[----:B------:R-:W-:Y:S01]  /*0040*/  BSSY B0, `(.L_x_0) ;  /* 0x000001d000007945 */ /* 0x000fe20003800000 */
[----:B------:R-:W3:Y:S01]  /*0050*/  S2R R7, SR_CTAID.X ;  /* 0x0000000000077919 */ /* 0x000ee20000002500 */
[----:B-1----:R-:W-:Y:S02]  /*0060*/  LOP3.LUT R0, R0, 0x7f, RZ, 0xc0, !PT ;  /* 0x0000007f00007812 */ /* 0x002fe400078ec0ff */
[----:B---3--:R-:W-:-:S03]  /*0070*/  SHF.R.S32.HI R2, RZ, 0x18, R7 ;  /* 0x00000018ff027819 */ /* 0x008fc60000011407 */
[----:B------:R-:W-:Y:S01]  /*0080*/  IMAD R7, R7, 0x80, R0 ;  /* 0x0000008007077824 */ /* 0x000fe200078e0200 */
[----:B------:R-:W-:-:S03]  /*0090*/  SGXT R0, R2, 0x1 ;  /* 0x000000010200781a */ /* 0x000fc60000000200 */
[C---:B--2---:R-:W-:Y:S01]  /*00a0*/  IMAD.WIDE R4, R7.reuse, 0x4, R4 ;  /* 0x0000000407047825 */ /* 0x044fe200078e0204 */
[----:B------:R-:W-:Y:S02]  /*00b0*/  ISETP.GE.AND P0, PT, R7, 0x100, PT ;  /* 0x000001000700780c */ /* 0x000fe40003f06270 */
[CC--:B------:R-:W-:Y:S02]  /*00c0*/  LEA.HI R2, R0.reuse, R7.reuse, RZ, 0x4 ;  /* 0x0000000700027211 */ /* 0x0c0fe400078f20ff */
[CC--:B------:R-:W-:Y:S02]  /*00d0*/  LEA.HI R6, R0.reuse, R7.reuse, RZ, 0x2 ;  /* 0x0000000700067211 */ /* 0x0c0fe400078f10ff */
[----:B------:R-:W-:Y:S02]  /*00e0*/  SHF.R.S32.HI R8, RZ, 0x4, R2 ;  /* 0x00000004ff087819 */ /* 0x000fe40000011402 */
[----:B------:R-:W1:Y:S01]  /*00f0*/  LDC.64 R2, c[0x0][0x210] ;  /* 0x00008400ff027b82 */ /* 0x000e620000000a00 */
[----:B------:R-:W-:-:S02]  /*0100*/  LEA.HI R0, R0, R7, RZ, 0x6 ;  /* 0x0000000700007211 */ /* 0x000fc400078f30ff */
[----:B------:R-:W-:Y:S02]  /*0110*/  SHF.R.S32.HI R9, RZ, 0x2, R6 ;  /* 0x00000002ff097819 */ /* 0x000fe40000011406 */
[----:B------:R-:W-:Y:S02]  /*0120*/  LEA.HI R10, R8, R8, RZ, 0x2 ;  /* 0x00000008080a7211 */ /* 0x000fe400078f10ff */
[----:B------:R-:W-:Y:S02]  /*0130*/  LOP3.LUT R12, R0, 0xffffffc0, RZ, 0xc0, !PT ;  /* 0xffffffc0000c7812 */ /* 0x000fe400078ec0ff */
[----:B------:R-:W-:Y:S02]  /*0140*/  LOP3.LUT R6, R6, 0xfffffffc, RZ, 0xc0, !PT ;  /* 0xfffffffc06067812 */ /* 0x000fe400078ec0ff */
[----:B------:R-:W-:Y:S02]  /*0150*/  LEA.HI R0, R9, R9, RZ, 0x2 ;  /* 0x0000000909007211 */ /* 0x000fe400078f10ff */
[----:B------:R-:W-:-:S02]  /*0160*/  LOP3.LUT R11, R10, 0x3ffffffc, RZ, 0xc0, !PT ;  /* 0x3ffffffc0a0b7812 */ /* 0x000fc400078ec0ff */
[----:B------:R-:W-:Y:S01]  /*0170*/  IADD3 R6, R12, R7, -R6 ;  /* 0x000000070c067210 */ /* 0x000fe20007ffe806 */
[----:B------:R-:W-:Y:S01]  /*0180*/  IMAD.MOV.U32 R7, RZ, RZ, RZ ;  /* 0x000000ffff077224 */ /* 0x000fe200078e00ff */
[----:B------:R-:W-:Y:S01]  /*0190*/  LOP3.LUT R0, R0, 0xffffffc, RZ, 0xc0, !PT ;  /* 0x0ffffffc00007812 */ /* 0x000fe200078ec0ff */
[----:B------:R-:W-:-:S04]  /*01a0*/  IMAD.IADD R11, R8, 0x1, -R11 ;  /* 0x00000001080b7824 */ /* 0x000fc800078e0a0b */
[----:B------:R-:W-:Y:S02]  /*01b0*/  IMAD.IADD R0, R9, 0x1, -R0 ;  /* 0x0000000109007824 */ /* 0x000fe400078e0a00 */
[----:B------:R-:W-:-:S04]  /*01c0*/  IMAD R11, R11, 0x4, R6 ;  /* 0x000000040b0b7824 */ /* 0x000fc800078e0206 */
[----:B------:R-:W-:-:S04]  /*01d0*/  IMAD R11, R0, 0x10, R11 ;  /* 0x00000010000b7824 */ /* 0x000fc800078e020b */
[----:B-1----:R-:W-:Y:S01]  /*01e0*/  IMAD.WIDE R2, R11, 0x4, R2 ;  /* 0x000000040b027825 */ /* 0x002fe200078e0202 */
[----:B------:R-:W-:Y:S06]  /*01f0*/  @P0 BRA `(.L_x_1) ;  /* 0x0000000000040947 */ /* 0x000fec0003800000 */
[----:B------:R1:W5:Y:S02]  /*0200*/  LDG.E R7, desc[UR4][R2.64] ;  /* 0x0000000402077981 */ /* 0x000364000c1e1900 */
.L_x_1:
[----:B------:R-:W-:Y:S05]  /*0210*/  BSYNC B0 ;  /* 0x0000000000007941 */ /* 0x000fea0003800000 */
.L_x_0:
[----:B------:R-:W-:Y:S05]  /*0220*/  @P0 EXIT ;  /* 0x000000000000094d */ /* 0x000fea0003800000 */
[----:B-----5:R-:W-:Y:S01]  /*0230*/  STG.E desc[UR4][R4.64], R7 ;  /* 0x0000000704007986 */ /* 0x020fe2000c101904 */
[----:B------:R-:W-:Y:S05]  /*0240*/  EXIT ;  /* 0x000000000000794d */ /* 0x000fea0003800000 */
.L_x_2:
[----:B------:R-:W-:-:S00]  /*0250*/  BRA `(.L_x_2) ;  /* 0xfffffffc00fc7947 */ /* 0x000fc0000383ffff */
[----:B------:R-:W-:-:S00]  /*0260*/  NOP ;  /* 0x0000000000007918 */ /* 0x000fc00000000000 */
        /* <DEDUP_REMOVED lines=9> */
.L_x_3:


//--------------------- .nv.constant0.triton_poi_fused_clone_4 --------------------------
	.section	.nv.constant0.triton_poi_fused_clone_4,"a",@progbits
	.sectionflags	@""
	.align	4
.nv.constant0.triton_poi_fused_clone_4:
	.zero		548
